	.headerflags	@"EF_CUDA_TEXMODE_UNIFIED EF_CUDA_64BIT_ADDRESS EF_CUDA_ACCELERATORS EF_CUDA_SM90 EF_CUDA_VIRTUAL_SM(EF_CUDA_SM90)"
	.elftype	@"ET_EXEC"


//--------------------- .nv.info                  --------------------------
	.section	.nv.info,"",@"SHT_CUDA_INFO"
	.align	4


	//----- nvinfo : EIATTR_REGCOUNT
	.align		4
        /*0000*/ 	.byte	0x04, 0x2f
        /*0002*/ 	.short	(.L_3 - .L_2)
	.align		4
.L_2:
        /*0004*/ 	.word	index@(triton_poi_fused__native_batch_norm_legit_no_training_leaky_relu_3)
        /*0008*/ 	.word	0x00000020


	//----- nvinfo : EIATTR_MIN_STACK_SIZE
	.align		4
.L_3:
        /*000c*/ 	.byte	0x04, 0x12
        /*000e*/ 	.short	(.L_5 - .L_4)
	.align		4
.L_4:
        /*0010*/ 	.word	index@(triton_poi_fused__native_batch_norm_legit_no_training_leaky_relu_3)
        /*0014*/ 	.word	0x00000000


	//----- nvinfo : EIATTR_FRAME_SIZE
	.align		4
.L_5:
        /*0018*/ 	.byte	0x04, 0x11
        /*001a*/ 	.short	(.L_7 - .L_6)
	.align		4
.L_6:
        /*001c*/ 	.word	index@(triton_poi_fused__native_batch_norm_legit_no_training_leaky_relu_3)
        /*0020*/ 	.word	0x00000000


	//----- nvinfo : EIATTR_MIN_STACK_SIZE
	.align		4
.L_7:
        /*0024*/ 	.byte	0x04, 0x12
        /*0026*/ 	.short	(.L_9 - .L_8)
	.align		4
.L_8:
        /*0028*/ 	.word	index@(triton_poi_fused__native_batch_norm_legit_no_training_leaky_relu_3)
        /*002c*/ 	.word	0x00000000
.L_9:


//--------------------- .nv.info.triton_poi_fused__native_batch_norm_legit_no_training_leaky_relu_3 --------------------------
	.section	.nv.info.triton_poi_fused__native_batch_norm_legit_no_training_leaky_relu_3,"",@"SHT_CUDA_INFO"
	.sectionflags	@""
	.align	4


	//----- nvinfo : EIATTR_CUDA_API_VERSION
	.align		4
        /*0000*/ 	.byte	0x04, 0x37
        /*0002*/ 	.short	(.L_11 - .L_10)
.L_10:
        /*0004*/ 	.word	0x0000007c


	//----- nvinfo : EIATTR_KPARAM_INFO
	.align		4
.L_11:
        /*0008*/ 	.byte	0x04, 0x17
        /*000a*/ 	.short	(.L_13 - .L_12)
.L_12:
        /*000c*/ 	.word	0x00000000
        /*0010*/ 	.short	0x0006
        /*0012*/ 	.short	0x0030
        /*0014*/ 	.byte	0x00, 0xf0, 0x11, 0x00


	//----- nvinfo : EIATTR_KPARAM_INFO
	.align		4
.L_13:
        /*0018*/ 	.byte	0x04, 0x17
        /*001a*/ 	.short	(.L_15 - .L_14)
.L_14:
        /*001c*/ 	.word	0x00000000
        /*0020*/ 	.short	0x0005
        /*0022*/ 	.short	0x0028
        /*0024*/ 	.byte	0x00, 0xf4, 0x21, 0x00


	//----- nvinfo : EIATTR_KPARAM_INFO
	.align		4
.L_15:
        /*0028*/ 	.byte	0x04, 0x17
        /*002a*/ 	.short	(.L_17 - .L_16)
.L_16:
        /*002c*/ 	.word	0x00000000
        /*0030*/ 	.short	0x0004
        /*0032*/ 	.short	0x0020
        /*0034*/ 	.byte	0x00, 0xf4, 0x21, 0x00


	//----- nvinfo : EIATTR_KPARAM_INFO
	.align		4
.L_17:
        /*0038*/ 	.byte	0x04, 0x17
        /*003a*/ 	.short	(.L_19 - .L_18)
.L_18:
        /*003c*/ 	.word	0x00000000
        /*0040*/ 	.short	0x0003
        /*0042*/ 	.short	0x0018
        /*0044*/ 	.byte	0x00, 0xf4, 0x21, 0x00


	//----- nvinfo : EIATTR_KPARAM_INFO
	.align		4
.L_19:
        /*0048*/ 	.byte	0x04, 0x17
        /*004a*/ 	.short	(.L_21 - .L_20)
.L_20:
        /*004c*/ 	.word	0x00000000
        /*0050*/ 	.short	0x0002
        /*0052*/ 	.short	0x0010
        /*0054*/ 	.byte	0x00, 0xf4, 0x21, 0x00


	//----- nvinfo : EIATTR_KPARAM_INFO
	.align		4
.L_21:
        /*0058*/ 	.byte	0x04, 0x17
        /*005a*/ 	.short	(.L_23 - .L_22)
.L_22:
        /*005c*/ 	.word	0x00000000
        /*0060*/ 	.short	0x0001
        /*0062*/ 	.short	0x0008
        /*0064*/ 	.byte	0x00, 0xf4, 0x21, 0x00


	//----- nvinfo : EIATTR_KPARAM_INFO
	.align		4
.L_23:
        /*0068*/ 	.byte	0x04, 0x17
        /*006a*/ 	.short	(.L_25 - .L_24)
.L_24:
        /*006c*/ 	.word	0x00000000
        /*0070*/ 	.short	0x0000
        /*0072*/ 	.short	0x0000
        /*0074*/ 	.byte	0x00, 0xf4, 0x21, 0x00


	//----- nvinfo : EIATTR_SPARSE_MMA_MASK
	.align		4
.L_25:
        /*0078*/ 	.byte	0x03, 0x50
        /*007a*/ 	.short	0x0000


	//----- nvinfo : EIATTR_MAXREG_COUNT
	.align		4
        /*007c*/ 	.byte	0x03, 0x1b
        /*007e*/ 	.short	0x00ff


	//----- nvinfo : EIATTR_EXIT_INSTR_OFFSETS
	.align		4
        /*0080*/ 	.byte	0x04, 0x1c
        /*0082*/ 	.short	(.L_27 - .L_26)


	//   ....[0]....
.L_26:
        /*0084*/ 	.word	0x000006c0


	//----- nvinfo : EIATTR_REQNTID
	.align		4
.L_27:
        /*0088*/ 	.byte	0x04, 0x10
        /*008a*/ 	.short	(.L_29 - .L_28)
.L_28:
        /*008c*/ 	.word	0x00000080
        /*0090*/ 	.word	0x00000001
        /*0094*/ 	.word	0x00000001


	//----- nvinfo : EIATTR_CBANK_PARAM_SIZE
	.align		4
.L_29:
        /*0098*/ 	.byte	0x03, 0x19
        /*009a*/ 	.short	0x0034


	//----- nvinfo : EIATTR_PARAM_CBANK
	.align		4
        /*009c*/ 	.byte	0x04, 0x0a
        /*009e*/ 	.short	(.L_31 - .L_30)
	.align		4
.L_30:
        /*00a0*/ 	.word	index@(.nv.constant0.triton_poi_fused__native_batch_norm_legit_no_training_leaky_relu_3)
        /*00a4*/ 	.short	0x0210
        /*00a6*/ 	.short	0x0034


	//----- nvinfo : EIATTR_SW_WAR
	.align		4
.L_31:
        /*00a8*/ 	.byte	0x04, 0x36
        /*00aa*/ 	.short	(.L_33 - .L_32)
.L_32:
        /*00ac*/ 	.word	0x00000008
.L_33:


//--------------------- .nv.callgraph             --------------------------
	.section	.nv.callgraph,"",@"SHT_CUDA_CALLGRAPH"
	.align	4
	.sectionentsize	8
	.align		4
        /*0000*/ 	.word	0x00000000
	.align		4
        /*0004*/ 	.word	0xffffffff
	.align		4
        /*0008*/ 	.word	0x00000000
	.align		4
        /*000c*/ 	.word	0xfffffffe
	.align		4
        /*0010*/ 	.word	0x00000000
	.align		4
        /*0014*/ 	.word	0xfffffffd
	.align		4
        /*0018*/ 	.word	0x00000000
	.align		4
        /*001c*/ 	.word	0xfffffffc


//--------------------- .nv.constant4             --------------------------
	.section	.nv.constant4,"a",@progbits
	.align	8
	.align		8
.nv.constant4:
        /*0000*/ 	.dword	_$_str
	.align		8
        /*0008*/ 	.dword	_$_str_$_2


//--------------------- .text.triton_poi_fused__native_batch_norm_legit_no_training_leaky_relu_3 --------------------------
	.section	.text.triton_poi_fused__native_batch_norm_legit_no_training_leaky_relu_3,"ax",@progbits
	.align	128
        .global         triton_poi_fused__native_batch_norm_legit_no_training_leaky_relu_3
        .type           triton_poi_fused__native_batch_norm_legit_no_training_leaky_relu_3,@function
        .size           triton_poi_fused__native_batch_norm_legit_no_training_leaky_relu_3,(.L_x_1 - triton_poi_fused__native_batch_norm_legit_no_training_leaky_relu_3)
        .other          triton_poi_fused__native_batch_norm_legit_no_training_leaky_relu_3,@"STO_CUDA_ENTRY STV_DEFAULT"
triton_poi_fused__native_batch_norm_legit_no_training_leaky_relu_3:
.text.triton_poi_fused__native_batch_norm_legit_no_training_leaky_relu_3:
[----:B------:R-:W-:Y:S01]  /*0000*/  LDC R1, c[0x0][0x28] ;  /* 0x00000a00ff017b82 */ /* 0x000fe20000000800 */
[----:B------:R-:W1:Y:S01]  /*0010*/  S2R R0, SR_TID.X ;  /* 0x0000000000007919 */ /* 0x000e620000002100 */
[----:B------:R-:W-:-:S06]  /*0020*/  ULDC.64 UR4, c[0x0][0x208] ;  /* 0x0000820000047ab9 */ /* 0x000fcc0000000a00 */
[----:B------:R-:W2:Y:S01]  /*0030*/  LDC.64 R28, c[0x0][0x220] ;  /* 0x00008800ff1c7b82 */ /* 0x000ea20000000a00 */
[----:B------:R-:W3:Y:S07]  /*0040*/  S2R R3, SR_CTAID.X ;  /* 0x0000000000037919 */ /* 0x000eee0000002500 */
[----:B------:R-:W4:Y:S08]  /*0050*/  LDC.64 R24, c[0x0][0x218] ;  /* 0x00008600ff187b82 */ /* 0x000f300000000a00 */
[----:B------:R-:W5:Y:S01]  /*0060*/  LDC.64 R12, c[0x0][0x238] ;  /* 0x00008e00ff0c7b82 */ /* 0x000f620000000a00 */
[----:B-1----:R-:W-:-:S02]  /*0070*/  SHF.L.U32 R0, R0, 0x2, RZ ;  /* 0x0000000200007819 */ /* 0x002fc400000006ff */
[----:B---3--:R-:W-:Y:S02]  /*0080*/  SHF.R.S32.HI R5, RZ, 0x15, R3 ;  /* 0x00000015ff057819 */ /* 0x008fe40000011403 */
[----:B------:R-:W-:Y:S02]  /*0090*/  LOP3.LUT R0, R0, 0x1fc, RZ, 0xc0, !PT ;  /* 0x000001fc00007812 */ /* 0x000fe400078ec0ff */
[----:B------:R-:W-:Y:S02]  /*00a0*/  SGXT R5, R5, 0x1 ;  /* 0x000000010505781a */ /* 0x000fe40000000200 */
[----:B------:R-:W-:Y:S02]  /*00b0*/  LEA R0, R3, R0, 0xa ;  /* 0x0000000003007211 */ /* 0x000fe400078e50ff */
[----:B------:R-:W1:Y:S02]  /*00c0*/  LDC.64 R2, c[0x0][0x228] ;  /* 0x00008a00ff027b82 */ /* 0x000e640000000a00 */
[----:B------:R-:W-:-:S04]  /*00d0*/  LEA.HI R5, R5, R0, RZ, 0x8 ;  /* 0x0000000005057211 */ /* 0x000fc800078f40ff */
[----:B------:R-:W-:Y:S02]  /*00e0*/  SHF.R.S32.HI R15, RZ, 0x8, R5 ;  /* 0x00000008ff0f7819 */ /* 0x000fe40000011405 */
[----:B------:R-:W-:Y:S02]  /*00f0*/  IADD3 R5, R5, 0x200, RZ ;  /* 0x0000020005057810 */ /* 0x000fe40007ffe0ff */
[----:B------:R-:W-:Y:S02]  /*0100*/  LEA.HI R4, R15, R15, RZ, 0x7 ;  /* 0x0000000f0f047211 */ /* 0x000fe400078f38ff */
[----:B------:R-:W-:Y:S02]  /*0110*/  SHF.R.S32.HI R5, RZ, 0x8, R5 ;  /* 0x00000008ff057819 */ /* 0x000fe40000011405 */
[----:B------:R-:W-:Y:S02]  /*0120*/  LOP3.LUT R4, R4, 0xffffff80, RZ, 0xc0, !PT ;  /* 0xffffff8004047812 */ /* 0x000fe400078ec0ff */
[----:B------:R-:W-:-:S02]  /*0130*/  LEA.HI R6, R5, R5, RZ, 0x7 ;  /* 0x0000000505067211 */ /* 0x000fc400078f38ff */
[----:B------:R-:W-:Y:S02]  /*0140*/  IADD3 R15, R15, -R4, RZ ;  /* 0x800000040f0f7210 */ /* 0x000fe40007ffe0ff */
[----:B------:R-:W-:-:S04]  /*0150*/  LOP3.LUT R6, R6, 0xffffff80, RZ, 0xc0, !PT ;  /* 0xffffff8006067812 */ /* 0x000fc800078ec0ff */
[----:B------:R-:W-:Y:S01]  /*0160*/  IADD3 R23, R5, -R6, RZ ;  /* 0x8000000605177210 */ /* 0x000fe20007ffe0ff */
[----:B-1----:R-:W-:-:S04]  /*0170*/  IMAD.WIDE R8, R15, 0x4, R2 ;  /* 0x000000040f087825 */ /* 0x002fc800078e0202 */
[----:B------:R-:W-:Y:S01]  /*0180*/  IMAD.WIDE R10, R23, 0x4, R2 ;  /* 0x00000004170a7825 */ /* 0x000fe200078e0202 */
[----:B------:R-:W3:Y:S01]  /*0190*/  LDG.E.EL R19, desc[UR4][R8.64] ;  /* 0x0000000408137981 */ /* 0x000ee2000c2e1900 */
[----:B------:R-:W1:Y:S03]  /*01a0*/  LDC.64 R2, c[0x0][0x230] ;  /* 0x00008c00ff027b82 */ /* 0x000e660000000a00 */
[----:B------:R-:W3:Y:S01]  /*01b0*/  LDG.E.EL R18, desc[UR4][R10.64] ;  /* 0x000000040a127981 */ /* 0x000ee2000c2e1900 */
[----:B--2---:R-:W-:-:S04]  /*01c0*/  IMAD.WIDE R26, R15, 0x4, R28 ;  /* 0x000000040f1a7825 */ /* 0x004fc800078e021c */
[----:B----4-:R-:W-:Y:S01]  /*01d0*/  IMAD.WIDE R24, R0, 0x4, R24 ;  /* 0x0000000400187825 */ /* 0x010fe200078e0218 */
[----:B------:R-:W2:Y:S04]  /*01e0*/  LDG.E.EL R20, desc[UR4][R26.64] ;  /* 0x000000041a147981 */ /* 0x000ea8000c2e1900 */
[----:B------:R-:W2:Y:S01]  /*01f0*/  LDG.E.128 R4, desc[UR4][R24.64] ;  /* 0x0000000418047981 */ /* 0x000ea2000c1e1d00 */
[----:B------:R-:W-:-:S03]  /*0200*/  IMAD.WIDE R28, R23, 0x4, R28 ;  /* 0x00000004171c7825 */ /* 0x000fc600078e021c */
[----:B------:R-:W4:Y:S04]  /*0210*/  LDG.E.128 R8, desc[UR4][R24.64+0x800] ;  /* 0x0008000418087981 */ /* 0x000f28000c1e1d00 */
[----:B------:R-:W4:Y:S01]  /*0220*/  LDG.E.EL R21, desc[UR4][R28.64] ;  /* 0x000000041c157981 */ /* 0x000f22000c2e1900 */
[----:B01----:R-:W-:-:S04]  /*0230*/  IMAD.WIDE R16, R15, 0x4, R2 ;  /* 0x000000040f107825 */ /* 0x003fc800078e0202 */
[----:B-----5:R-:W-:Y:S02]  /*0240*/  IMAD.WIDE R14, R15, 0x4, R12 ;  /* 0x000000040f0e7825 */ /* 0x020fe400078e020c */
[----:B------:R-:W5:Y:S04]  /*0250*/  LDG.E.EL R16, desc[UR4][R16.64] ;  /* 0x0000000410107981 */ /* 0x000f68000c2e1900 */
[----:B------:R0:W5:Y:S01]  /*0260*/  LDG.E.EL R15, desc[UR4][R14.64] ;  /* 0x000000040e0f7981 */ /* 0x000162000c2e1900 */
[----:B------:R-:W-:-:S04]  /*0270*/  IMAD.WIDE R2, R23, 0x4, R2 ;  /* 0x0000000417027825 */ /* 0x000fc800078e0202 */
[----:B------:R-:W-:Y:S02]  /*0280*/  IMAD.WIDE R12, R23, 0x4, R12 ;  /* 0x00000004170c7825 */ /* 0x000fe400078e020c */
[----:B------:R1:W4:Y:S04]  /*0290*/  LDG.E.EL R2, desc[UR4][R2.64] ;  /* 0x0000000402027981 */ /* 0x000328000c2e1900 */
[----:B------:R1:W4:Y:S01]  /*02a0*/  LDG.E.EL R13, desc[UR4][R12.64] ;  /* 0x000000040c0d7981 */ /* 0x000322000c2e1900 */
[----:B0-----:R-:W-:Y:S01]  /*02b0*/  HFMA2.MMA R14, -RZ, RZ, 1.625, 0 ;  /* 0x3e800000ff0e7435 */ /* 0x001fe200000001ff */
[----:B---3--:R-:W-:Y:S01]  /*02c0*/  FADD R19, R19, 9.9999997473787516356e-06 ;  /* 0x3727c5ac13137421 */ /* 0x008fe20000000000 */
[----:B------:R-:W-:-:S03]  /*02d0*/  FADD R18, R18, 9.9999997473787516356e-06 ;  /* 0x3727c5ac12127421 */ /* 0x000fc60000000000 */
[----:B------:R-:W0:Y:S08]  /*02e0*/  MUFU.SQRT R22, R19 ;  /* 0x0000001300167308 */ /* 0x000e300000002000 */
[----:B------:R-:W3:Y:S01]  /*02f0*/  MUFU.SQRT R23, R18 ;  /* 0x0000001200177308 */ /* 0x000ee20000002000 */
[C---:B0-----:R-:W-:Y:S02]  /*0300*/  FSETP.GT.AND P0, PT, R22.reuse, 8.50705917302346158658e+37, PT ;  /* 0x7e8000001600780b */ /* 0x041fe40003f04000 */
[----:B------:R-:W-:-:S02]  /*0310*/  FSETP.GEU.AND P2, PT, R22, 1.175494350822287508e-38, PT ;  /* 0x008000001600780b */ /* 0x000fc40003f4e000 */
[C---:B---3--:R-:W-:Y:S02]  /*0320*/  FSETP.GT.AND P1, PT, R23.reuse, 8.50705917302346158658e+37, PT ;  /* 0x7e8000001700780b */ /* 0x048fe40003f24000 */
[----:B------:R-:W-:-:S07]  /*0330*/  FSETP.GEU.AND P3, PT, R23, 1.175494350822287508e-38, PT ;  /* 0x008000001700780b */ /* 0x000fce0003f6e000 */
[----:B------:R-:W-:-:S04]  /*0340*/  @P0 FMUL R22, R22, 0.25 ;  /* 0x3e80000016160820 */ /* 0x000fc80000400000 */
[----:B------:R-:W-:Y:S01]  /*0350*/  @!P2 FMUL R22, R22, 16777216 ;  /* 0x4b8000001616a820 */ /* 0x000fe20000400000 */
[----:B------:R-:W-:-:S04]  /*0360*/  @P1 FMUL R23, R23, 0.25 ;  /* 0x3e80000017171820 */ /* 0x000fc80000400000 */
[----:B------:R-:W-:Y:S01]  /*0370*/  @!P3 FMUL R23, R23, 16777216 ;  /* 0x4b8000001717b820 */ /* 0x000fe20000400000 */
[----:B------:R-:W0:Y:S01]  /*0380*/  MUFU.RCP R22, R22 ;  /* 0x0000001600167308 */ /* 0x000e220000001000 */
[----:B-1----:R-:W-:-:S07]  /*0390*/  FSEL R3, R14, 1, P0 ;  /* 0x3f8000000e037808 */ /* 0x002fce0000000000 */
[----:B------:R-:W1:Y:S01]  /*03a0*/  MUFU.RCP R23, R23 ;  /* 0x0000001700177308 */ /* 0x000e620000001000 */
[----:B------:R-:W-:Y:S01]  /*03b0*/  FSEL R14, R14, 1, P1 ;  /* 0x3f8000000e0e7808 */ /* 0x000fe20000800000 */
[----:B------:R-:W-:Y:S01]  /*03c0*/  @!P2 FMUL R3, R3, 16777216 ;  /* 0x4b8000000303a820 */ /* 0x000fe20000400000 */
[----:B--2---:R-:W-:-:S03]  /*03d0*/  FADD R19, R7, -R20 ;  /* 0x8000001407137221 */ /* 0x004fc60000000000 */
[----:B------:R-:W-:Y:S01]  /*03e0*/  @!P3 FMUL R14, R14, 16777216 ;  /* 0x4b8000000e0eb820 */ /* 0x000fe20000400000 */
[----:B0-----:R-:W-:Y:S01]  /*03f0*/  FMUL R12, R22, R3 ;  /* 0x00000003160c7220 */ /* 0x001fe20000400000 */
[--C-:B------:R-:W-:Y:S01]  /*0400*/  FADD R7, R5, -R20.reuse ;  /* 0x8000001405077221 */ /* 0x100fe20000000000 */
[--C-:B------:R-:W-:Y:S01]  /*0410*/  FADD R17, R6, -R20.reuse ;  /* 0x8000001406117221 */ /* 0x100fe20000000000 */
[----:B------:R-:W-:Y:S01]  /*0420*/  FADD R5, R4, -R20 ;  /* 0x8000001404057221 */ /* 0x000fe20000000000 */
[----:B-1----:R-:W-:Y:S01]  /*0430*/  FMUL R3, R23, R14 ;  /* 0x0000000e17037220 */ /* 0x002fe20000400000 */
[C---:B------:R-:W-:Y:S01]  /*0440*/  FMUL R14, R12.reuse, R19 ;  /* 0x000000130c0e7220 */ /* 0x040fe20000400000 */
[C---:B------:R-:W-:Y:S01]  /*0450*/  FMUL R20, R12.reuse, R7 ;  /* 0x000000070c147220 */ /* 0x040fe20000400000 */
[C---:B------:R-:W-:Y:S01]  /*0460*/  FMUL R6, R12.reuse, R17 ;  /* 0x000000110c067220 */ /* 0x040fe20000400000 */
[----:B------:R-:W-:Y:S01]  /*0470*/  FMUL R5, R12, R5 ;  /* 0x000000050c057220 */ /* 0x000fe20000400000 */
[----:B-----5:R-:W-:Y:S01]  /*0480*/  FFMA R7, R16, R14, R15 ;  /* 0x0000000e10077223 */ /* 0x020fe2000000000f */
[--C-:B----4-:R-:W-:Y:S01]  /*0490*/  FADD R8, R8, -R21.reuse ;  /* 0x8000001508087221 */ /* 0x110fe20000000000 */
[--C-:B------:R-:W-:Y:S01]  /*04a0*/  FADD R12, R11, -R21.reuse ;  /* 0x800000150b0c7221 */ /* 0x100fe20000000000 */
[--C-:B------:R-:W-:Y:S01]  /*04b0*/  FADD R4, R9, -R21.reuse ;  /* 0x8000001509047221 */ /* 0x100fe20000000000 */
[----:B------:R-:W-:Y:S01]  /*04c0*/  FADD R10, R10, -R21 ;  /* 0x800000150a0a7221 */ /* 0x000fe20000000000 */
[----:B------:R-:W-:Y:S01]  /*04d0*/  FSETP.GT.AND P6, PT, R7, RZ, PT ;  /* 0x000000ff0700720b */ /* 0x000fe20003fc4000 */
[----:B------:R-:W0:Y:S01]  /*04e0*/  LDC.64 R18, c[0x0][0x210] ;  /* 0x00008400ff127b82 */ /* 0x000e220000000a00 */
[C---:B------:R-:W-:Y:S01]  /*04f0*/  FMUL R12, R3.reuse, R12 ;  /* 0x0000000c030c7220 */ /* 0x040fe20000400000 */
[C---:B------:R-:W-:Y:S01]  /*0500*/  FMUL R10, R3.reuse, R10 ;  /* 0x0000000a030a7220 */ /* 0x040fe20000400000 */
[C---:B------:R-:W-:Y:S01]  /*0510*/  FMUL R14, R3.reuse, R4 ;  /* 0x00000004030e7220 */ /* 0x040fe20000400000 */
[----:B------:R-:W-:Y:S01]  /*0520*/  FMUL R8, R3, R8 ;  /* 0x0000000803087220 */ /* 0x000fe20000400000 */
[C-C-:B------:R-:W-:Y:S01]  /*0530*/  FFMA R4, R16.reuse, R5, R15.reuse ;  /* 0x0000000510047223 */ /* 0x140fe2000000000f */
[C-C-:B------:R-:W-:Y:S01]  /*0540*/  FFMA R5, R16.reuse, R20, R15.reuse ;  /* 0x0000001410057223 */ /* 0x140fe2000000000f */
[----:B------:R-:W-:Y:S01]  /*0550*/  FFMA R6, R16, R6, R15 ;  /* 0x0000000610067223 */ /* 0x000fe2000000000f */
[C-C-:B------:R-:W-:Y:S01]  /*0560*/  FFMA R8, R2.reuse, R8, R13.reuse ;  /* 0x0000000802087223 */ /* 0x140fe2000000000d */
[C-C-:B------:R-:W-:Y:S01]  /*0570*/  FFMA R9, R2.reuse, R14, R13.reuse ;  /* 0x0000000e02097223 */ /* 0x140fe2000000000d */
[C-C-:B------:R-:W-:Y:S01]  /*0580*/  FFMA R11, R2.reuse, R12, R13.reuse ;  /* 0x0000000c020b7223 */ /* 0x140fe2000000000d */
[----:B------:R-:W-:Y:S01]  /*0590*/  FFMA R10, R2, R10, R13 ;  /* 0x0000000a020a7223 */ /* 0x000fe2000000000d */
[----:B------:R-:W-:Y:S01]  /*05a0*/  @!P6 FMUL R7, R7, 0.10000000149011611938 ;  /* 0x3dcccccd0707e820 */ /* 0x000fe20000400000 */
[----:B------:R-:W-:-:S02]  /*05b0*/  FSETP.GT.AND P0, PT, R6, RZ, PT ;  /* 0x000000ff0600720b */ /* 0x000fc40003f04000 */
[----:B------:R-:W-:Y:S02]  /*05c0*/  FSETP.GT.AND P1, PT, R5, RZ, PT ;  /* 0x000000ff0500720b */ /* 0x000fe40003f24000 */
[----:B------:R-:W-:Y:S02]  /*05d0*/  FSETP.GT.AND P2, PT, R4, RZ, PT ;  /* 0x000000ff0400720b */ /* 0x000fe40003f44000 */
[----:B------:R-:W-:Y:S02]  /*05e0*/  FSETP.GT.AND P3, PT, R11, RZ, PT ;  /* 0x000000ff0b00720b */ /* 0x000fe40003f64000 */
[----:B------:R-:W-:Y:S02]  /*05f0*/  FSETP.GT.AND P4, PT, R10, RZ, PT ;  /* 0x000000ff0a00720b */ /* 0x000fe40003f84000 */
[----:B------:R-:W-:Y:S02]  /*0600*/  FSETP.GT.AND P5, PT, R8, RZ, PT ;  /* 0x000000ff0800720b */ /* 0x000fe40003fa4000 */
[----:B------:R-:W-:Y:S01]  /*0610*/  FSETP.GT.AND P6, PT, R9, RZ, PT ;  /* 0x000000ff0900720b */ /* 0x000fe20003fc4000 */
[----:B0-----:R-:W-:-:S04]  /*0620*/  IMAD.WIDE R18, R0, 0x4, R18 ;  /* 0x0000000400127825 */ /* 0x001fc800078e0212 */
[----:B------:R-:W-:Y:S01]  /*0630*/  @!P0 FMUL R6, R6, 0.10000000149011611938 ;  /* 0x3dcccccd06068820 */ /* 0x000fe20000400000 */
[----:B------:R-:W-:Y:S01]  /*0640*/  @!P1 FMUL R5, R5, 0.10000000149011611938 ;  /* 0x3dcccccd05059820 */ /* 0x000fe20000400000 */
[----:B------:R-:W-:Y:S01]  /*0650*/  @!P2 FMUL R4, R4, 0.10000000149011611938 ;  /* 0x3dcccccd0404a820 */ /* 0x000fe20000400000 */
[----:B------:R-:W-:Y:S01]  /*0660*/  @!P3 FMUL R11, R11, 0.10000000149011611938 ;  /* 0x3dcccccd0b0bb820 */ /* 0x000fe20000400000 */
[----:B------:R-:W-:Y:S02]  /*0670*/  @!P4 FMUL R10, R10, 0.10000000149011611938 ;  /* 0x3dcccccd0a0ac820 */ /* 0x000fe40000400000 */
[----:B------:R-:W-:Y:S02]  /*0680*/  @!P5 FMUL R8, R8, 0.10000000149011611938 ;  /* 0x3dcccccd0808d820 */ /* 0x000fe40000400000 */
[----:B------:R-:W-:Y:S01]  /*0690*/  @!P6 FMUL R9, R9, 0.10000000149011611938 ;  /* 0x3dcccccd0909e820 */ /* 0x000fe20000400000 */
[----:B------:R-:W-:Y:S04]  /*06a0*/  STG.E.128 desc[UR4][R18.64], R4 ;  /* 0x0000000412007986 */ /* 0x000fe8000c101d04 */
[----:B------:R-:W-:Y:S01]  /*06b0*/  STG.E.128 desc[UR4][R18.64+0x800], R8 ;  /* 0x0008000812007986 */ /* 0x000fe2000c101d04 */
[----:B------:R-:W-:Y:S05]  /*06c0*/  EXIT ;  /* 0x000000000000794d */ /* 0x000fea0003800000 */
.L_x_0:
[----:B------:R-:W-:-:S00]  /*06d0*/  BRA `(.L_x_0) ;  /* 0xfffffffc00fc7947 */ /* 0x000fc0000383ffff */
[----:B------:R-:W-:-:S00]  /*06e0*/  NOP ;  /* 0x0000000000007918 */ /* 0x000fc00000000000 */
        /* <DEDUP_REMOVED lines=9> */
.L_x_1:


//--------------------- .nv.global.init           --------------------------
	.section	.nv.global.init,"aw",@progbits
.nv.global.init:
	.type		_$_str,@object
	.size		_$_str,(_$_str_$_2 - _$_str)
_$_str:
        /*0000*/ 	.byte	0x5f, 0x5f, 0x43, 0x55, 0x44, 0x41, 0x5f, 0x46, 0x54, 0x5a, 0x00
	.type		_$_str_$_2,@object
	.size		_$_str_$_2,(.L_1 - _$_str_$_2)
_$_str_$_2:
        /*000b*/ 	.byte	0x5f, 0x5f, 0x43, 0x55, 0x44, 0x41, 0x5f, 0x50, 0x52, 0x45, 0x43, 0x5f, 0x53, 0x51, 0x52, 0x54
        /*001b*/ 	.byte	0x00
.L_1:


//--------------------- .nv.constant0.triton_poi_fused__native_batch_norm_legit_no_training_leaky_relu_3 --------------------------
	.section	.nv.constant0.triton_poi_fused__native_batch_norm_legit_no_training_leaky_relu_3,"a",@progbits
	.sectionflags	@""
	.align	4
.nv.constant0.triton_poi_fused__native_batch_norm_legit_no_training_leaky_relu_3:
	.zero		580
